	.headerflags	@"EF_CUDA_TEXMODE_UNIFIED EF_CUDA_64BIT_ADDRESS EF_CUDA_ACCELERATORS EF_CUDA_SM90 EF_CUDA_VIRTUAL_SM(EF_CUDA_SM90)"
	.elftype	@"ET_EXEC"


//--------------------- .nv.info                  --------------------------
	.section	.nv.info,"",@"SHT_CUDA_INFO"
	.align	4


	//----- nvinfo : EIATTR_REGCOUNT
	.align		4
        /*0000*/ 	.byte	0x04, 0x2f
        /*0002*/ 	.short	(.L_3 - .L_2)
	.align		4
.L_2:
        /*0004*/ 	.word	index@(triton_poi_fused__native_batch_norm_legit_no_training_hardtanh_6)
        /*0008*/ 	.word	0x00000012


	//----- nvinfo : EIATTR_MIN_STACK_SIZE
	.align		4
.L_3:
        /*000c*/ 	.byte	0x04, 0x12
        /*000e*/ 	.short	(.L_5 - .L_4)
	.align		4
.L_4:
        /*0010*/ 	.word	index@(triton_poi_fused__native_batch_norm_legit_no_training_hardtanh_6)
        /*0014*/ 	.word	0x00000000


	//----- nvinfo : EIATTR_FRAME_SIZE
	.align		4
.L_5:
        /*0018*/ 	.byte	0x04, 0x11
        /*001a*/ 	.short	(.L_7 - .L_6)
	.align		4
.L_6:
        /*001c*/ 	.word	index@(triton_poi_fused__native_batch_norm_legit_no_training_hardtanh_6)
        /*0020*/ 	.word	0x00000000


	//----- nvinfo : EIATTR_MIN_STACK_SIZE
	.align		4
.L_7:
        /*0024*/ 	.byte	0x04, 0x12
        /*0026*/ 	.short	(.L_9 - .L_8)
	.align		4
.L_8:
        /*0028*/ 	.word	index@(triton_poi_fused__native_batch_norm_legit_no_training_hardtanh_6)
        /*002c*/ 	.word	0x00000000
.L_9:


//--------------------- .nv.info.triton_poi_fused__native_batch_norm_legit_no_training_hardtanh_6 --------------------------
	.section	.nv.info.triton_poi_fused__native_batch_norm_legit_no_training_hardtanh_6,"",@"SHT_CUDA_INFO"
	.sectionflags	@""
	.align	4


	//----- nvinfo : EIATTR_CUDA_API_VERSION
	.align		4
        /*0000*/ 	.byte	0x04, 0x37
        /*0002*/ 	.short	(.L_11 - .L_10)
.L_10:
        /*0004*/ 	.word	0x0000007c


	//----- nvinfo : EIATTR_KPARAM_INFO
	.align		4
.L_11:
        /*0008*/ 	.byte	0x04, 0x17
        /*000a*/ 	.short	(.L_13 - .L_12)
.L_12:
        /*000c*/ 	.word	0x00000000
        /*0010*/ 	.short	0x0006
        /*0012*/ 	.short	0x0030
        /*0014*/ 	.byte	0x00, 0xf0, 0x11, 0x00


	//----- nvinfo : EIATTR_KPARAM_INFO
	.align		4
.L_13:
        /*0018*/ 	.byte	0x04, 0x17
        /*001a*/ 	.short	(.L_15 - .L_14)
.L_14:
        /*001c*/ 	.word	0x00000000
        /*0020*/ 	.short	0x0005
        /*0022*/ 	.short	0x0028
        /*0024*/ 	.byte	0x00, 0xf4, 0x21, 0x00


	//----- nvinfo : EIATTR_KPARAM_INFO
	.align		4
.L_15:
        /*0028*/ 	.byte	0x04, 0x17
        /*002a*/ 	.short	(.L_17 - .L_16)
.L_16:
        /*002c*/ 	.word	0x00000000
        /*0030*/ 	.short	0x0004
        /*0032*/ 	.short	0x0020
        /*0034*/ 	.byte	0x00, 0xf4, 0x21, 0x00


	//----- nvinfo : EIATTR_KPARAM_INFO
	.align		4
.L_17:
        /*0038*/ 	.byte	0x04, 0x17
        /*003a*/ 	.short	(.L_19 - .L_18)
.L_18:
        /*003c*/ 	.word	0x00000000
        /*0040*/ 	.short	0x0003
        /*0042*/ 	.short	0x0018
        /*0044*/ 	.byte	0x00, 0xf4, 0x21, 0x00


	//----- nvinfo : EIATTR_KPARAM_INFO
	.align		4
.L_19:
        /*0048*/ 	.byte	0x04, 0x17
        /*004a*/ 	.short	(.L_21 - .L_20)
.L_20:
        /*004c*/ 	.word	0x00000000
        /*0050*/ 	.short	0x0002
        /*0052*/ 	.short	0x0010
        /*0054*/ 	.byte	0x00, 0xf4, 0x21, 0x00


	//----- nvinfo : EIATTR_KPARAM_INFO
	.align		4
.L_21:
        /*0058*/ 	.byte	0x04, 0x17
        /*005a*/ 	.short	(.L_23 - .L_22)
.L_22:
        /*005c*/ 	.word	0x00000000
        /*0060*/ 	.short	0x0001
        /*0062*/ 	.short	0x0008
        /*0064*/ 	.byte	0x00, 0xf4, 0x21, 0x00


	//----- nvinfo : EIATTR_KPARAM_INFO
	.align		4
.L_23:
        /*0068*/ 	.byte	0x04, 0x17
        /*006a*/ 	.short	(.L_25 - .L_24)
.L_24:
        /*006c*/ 	.word	0x00000000
        /*0070*/ 	.short	0x0000
        /*0072*/ 	.short	0x0000
        /*0074*/ 	.byte	0x00, 0xf4, 0x21, 0x00


	//----- nvinfo : EIATTR_SPARSE_MMA_MASK
	.align		4
.L_25:
        /*0078*/ 	.byte	0x03, 0x50
        /*007a*/ 	.short	0x0000


	//----- nvinfo : EIATTR_MAXREG_COUNT
	.align		4
        /*007c*/ 	.byte	0x03, 0x1b
        /*007e*/ 	.short	0x00ff


	//----- nvinfo : EIATTR_EXIT_INSTR_OFFSETS
	.align		4
        /*0080*/ 	.byte	0x04, 0x1c
        /*0082*/ 	.short	(.L_27 - .L_26)


	//   ....[0]....
.L_26:
        /*0084*/ 	.word	0x00000330


	//   ....[1]....
        /*0088*/ 	.word	0x00000350


	//----- nvinfo : EIATTR_REQNTID
	.align		4
.L_27:
        /*008c*/ 	.byte	0x04, 0x10
        /*008e*/ 	.short	(.L_29 - .L_28)
.L_28:
        /*0090*/ 	.word	0x00000080
        /*0094*/ 	.word	0x00000001
        /*0098*/ 	.word	0x00000001


	//----- nvinfo : EIATTR_CBANK_PARAM_SIZE
	.align		4
.L_29:
        /*009c*/ 	.byte	0x03, 0x19
        /*009e*/ 	.short	0x0034


	//----- nvinfo : EIATTR_PARAM_CBANK
	.align		4
        /*00a0*/ 	.byte	0x04, 0x0a
        /*00a2*/ 	.short	(.L_31 - .L_30)
	.align		4
.L_30:
        /*00a4*/ 	.word	index@(.nv.constant0.triton_poi_fused__native_batch_norm_legit_no_training_hardtanh_6)
        /*00a8*/ 	.short	0x0210
        /*00aa*/ 	.short	0x0034


	//----- nvinfo : EIATTR_SW_WAR
	.align		4
.L_31:
        /*00ac*/ 	.byte	0x04, 0x36
        /*00ae*/ 	.short	(.L_33 - .L_32)
.L_32:
        /*00b0*/ 	.word	0x00000008
.L_33:


//--------------------- .nv.callgraph             --------------------------
	.section	.nv.callgraph,"",@"SHT_CUDA_CALLGRAPH"
	.align	4
	.sectionentsize	8
	.align		4
        /*0000*/ 	.word	0x00000000
	.align		4
        /*0004*/ 	.word	0xffffffff
	.align		4
        /*0008*/ 	.word	0x00000000
	.align		4
        /*000c*/ 	.word	0xfffffffe
	.align		4
        /*0010*/ 	.word	0x00000000
	.align		4
        /*0014*/ 	.word	0xfffffffd
	.align		4
        /*0018*/ 	.word	0x00000000
	.align		4
        /*001c*/ 	.word	0xfffffffc


//--------------------- .nv.constant4             --------------------------
	.section	.nv.constant4,"a",@progbits
	.align	8
	.align		8
.nv.constant4:
        /*0000*/ 	.dword	_$_str
	.align		8
        /*0008*/ 	.dword	_$_str_$_2


//--------------------- .text.triton_poi_fused__native_batch_norm_legit_no_training_hardtanh_6 --------------------------
	.section	.text.triton_poi_fused__native_batch_norm_legit_no_training_hardtanh_6,"ax",@progbits
	.align	128
        .global         triton_poi_fused__native_batch_norm_legit_no_training_hardtanh_6
        .type           triton_poi_fused__native_batch_norm_legit_no_training_hardtanh_6,@function
        .size           triton_poi_fused__native_batch_norm_legit_no_training_hardtanh_6,(.L_x_1 - triton_poi_fused__native_batch_norm_legit_no_training_hardtanh_6)
        .other          triton_poi_fused__native_batch_norm_legit_no_training_hardtanh_6,@"STO_CUDA_ENTRY STV_DEFAULT"
triton_poi_fused__native_batch_norm_legit_no_training_hardtanh_6:
.text.triton_poi_fused__native_batch_norm_legit_no_training_hardtanh_6:
[----:B------:R-:W0:Y:S01]  /*0000*/  LDC R1, c[0x0][0x28] ;  /* 0x00000a00ff017b82 */ /* 0x000e220000000800 */
[----:B------:R-:W1:Y:S07]  /*0010*/  S2R R0, SR_TID.X ;  /* 0x0000000000007919 */ /* 0x000e6e0000002100 */
[----:B------:R-:W2:Y:S01]  /*0020*/  LDC.64 R6, c[0x0][0x220] ;  /* 0x00008800ff067b82 */ /* 0x000ea20000000a00 */
[----:B------:R-:W-:Y:S01]  /*0030*/  CS2R R14, SRZ ;  /* 0x00000000000e7805 */ /* 0x000fe2000001ff00 */
[----:B------:R-:W-:Y:S01]  /*0040*/  ULDC.64 UR4, c[0x0][0x208] ;  /* 0x0000820000047ab9 */ /* 0x000fe20000000a00 */
[----:B------:R-:W3:Y:S05]  /*0050*/  S2R R3, SR_CTAID.X ;  /* 0x0000000000037919 */ /* 0x000eea0000002500 */
[----:B------:R-:W4:Y:S08]  /*0060*/  LDC.64 R4, c[0x0][0x218] ;  /* 0x00008600ff047b82 */ /* 0x000f300000000a00 */
[----:B------:R-:W5:Y:S08]  /*0070*/  LDC.64 R8, c[0x0][0x228] ;  /* 0x00008a00ff087b82 */ /* 0x000f700000000a00 */
[----:B------:R-:W5:Y:S01]  /*0080*/  LDC.64 R10, c[0x0][0x230] ;  /* 0x00008c00ff0a7b82 */ /* 0x000f620000000a00 */
[----:B-1----:R-:W-:-:S02]  /*0090*/  LOP3.LUT R0, R0, 0x7f, RZ, 0xc0, !PT ;  /* 0x0000007f00007812 */ /* 0x002fc400078ec0ff */
[----:B---3--:R-:W-:-:S03]  /*00a0*/  SHF.R.S32.HI R2, RZ, 0x18, R3 ;  /* 0x00000018ff027819 */ /* 0x008fc60000011403 */
[----:B------:R-:W-:Y:S01]  /*00b0*/  IMAD R0, R3, 0x80, R0 ;  /* 0x0000008003007824 */ /* 0x000fe200078e0200 */
[----:B------:R-:W-:-:S04]  /*00c0*/  SGXT R3, R2, 0x1 ;  /* 0x000000010203781a */ /* 0x000fc80000000200 */
[----:B------:R-:W-:Y:S02]  /*00d0*/  ISETP.GE.AND P0, PT, R0, 0x100, PT ;  /* 0x000001000000780c */ /* 0x000fe40003f06270 */
[----:B------:R-:W-:-:S04]  /*00e0*/  LEA.HI R3, R3, R0, RZ, 0x4 ;  /* 0x0000000003037211 */ /* 0x000fc800078f20ff */
[----:B------:R-:W-:-:S05]  /*00f0*/  LOP3.LUT R3, R3, 0xfffffff0, RZ, 0xc0, !PT ;  /* 0xfffffff003037812 */ /* 0x000fca00078ec0ff */
[----:B------:R-:W-:Y:S02]  /*0100*/  IMAD.IADD R13, R0, 0x1, -R3 ;  /* 0x00000001000d7824 */ /* 0x000fe400078e0a03 */
[----:B------:R-:W1:Y:S02]  /*0110*/  LDC.64 R2, c[0x0][0x210] ;  /* 0x00008400ff027b82 */ /* 0x000e640000000a00 */
[----:B--2---:R-:W-:-:S05]  /*0120*/  IMAD.WIDE R6, R13, 0x4, R6 ;  /* 0x000000040d067825 */ /* 0x004fca00078e0206 */
[----:B------:R5:W2:Y:S01]  /*0130*/  @!P0 LDG.E.EL R14, desc[UR4][R6.64] ;  /* 0x00000004060e8981 */ /* 0x000aa2000c2e1900 */
[----:B------:R-:W-:Y:S01]  /*0140*/  HFMA2.MMA R12, -RZ, RZ, 0, 0 ;  /* 0x00000000ff0c7435 */ /* 0x000fe200000001ff */
[----:B----4-:R-:W-:-:S05]  /*0150*/  IMAD.WIDE R4, R13, 0x4, R4 ;  /* 0x000000040d047825 */ /* 0x010fca00078e0204 */
[----:B------:R-:W3:Y:S01]  /*0160*/  @!P0 LDG.E.EL R15, desc[UR4][R4.64] ;  /* 0x00000004040f8981 */ /* 0x000ee2000c2e1900 */
[----:B-----5:R-:W-:-:S04]  /*0170*/  IMAD.WIDE R6, R13, 0x4, R8 ;  /* 0x000000040d067825 */ /* 0x020fc800078e0208 */
[----:B-1----:R-:W-:-:S04]  /*0180*/  IMAD.WIDE R2, R0, 0x4, R2 ;  /* 0x0000000400027825 */ /* 0x002fc800078e0202 */
[----:B0-----:R-:W-:Y:S01]  /*0190*/  IMAD.WIDE R8, R13, 0x4, R10 ;  /* 0x000000040d087825 */ /* 0x001fe200078e020a */
[----:B------:R0:W3:Y:S01]  /*01a0*/  @!P0 LDG.E R12, desc[UR4][R2.64] ;  /* 0x00000004020c8981 */ /* 0x0000e2000c1e1900 */
[----:B------:R-:W-:-:S06]  /*01b0*/  CS2R R10, SRZ ;  /* 0x00000000000a7805 */ /* 0x000fcc000001ff00 */
[----:B------:R-:W4:Y:S04]  /*01c0*/  @!P0 LDG.E.EL R10, desc[UR4][R6.64] ;  /* 0x00000004060a8981 */ /* 0x000f28000c2e1900 */
[----:B------:R-:W4:Y:S01]  /*01d0*/  @!P0 LDG.E.EL R11, desc[UR4][R8.64] ;  /* 0x00000004080b8981 */ /* 0x000f22000c2e1900 */
[----:B0-----:R-:W-:Y:S02]  /*01e0*/  IMAD.MOV.U32 R2, RZ, RZ, 0x3e800000 ;  /* 0x3e800000ff027424 */ /* 0x001fe400078e00ff */
[----:B--2---:R-:W-:-:S04]  /*01f0*/  FADD R14, R14, 9.9999997473787516356e-06 ;  /* 0x3727c5ac0e0e7421 */ /* 0x004fc80000000000 */
[----:B------:R-:W0:Y:S02]  /*0200*/  MUFU.SQRT R13, R14 ;  /* 0x0000000e000d7308 */ /* 0x000e240000002000 */
[C---:B0-----:R-:W-:Y:S02]  /*0210*/  FSETP.GT.AND P1, PT, R13.reuse, 8.50705917302346158658e+37, PT ;  /* 0x7e8000000d00780b */ /* 0x041fe40003f24000 */
[----:B------:R-:W-:-:S11]  /*0220*/  FSETP.GEU.AND P2, PT, R13, 1.175494350822287508e-38, PT ;  /* 0x008000000d00780b */ /* 0x000fd60003f4e000 */
[----:B------:R-:W-:-:S04]  /*0230*/  @P1 FMUL R13, R13, 0.25 ;  /* 0x3e8000000d0d1820 */ /* 0x000fc80000400000 */
[----:B------:R-:W-:-:S06]  /*0240*/  @!P2 FMUL R13, R13, 16777216 ;  /* 0x4b8000000d0da820 */ /* 0x000fcc0000400000 */
[----:B------:R-:W0:Y:S01]  /*0250*/  MUFU.RCP R13, R13 ;  /* 0x0000000d000d7308 */ /* 0x000e220000001000 */
[----:B------:R-:W-:Y:S01]  /*0260*/  FSEL R2, R2, 1, P1 ;  /* 0x3f80000002027808 */ /* 0x000fe20000800000 */
[----:B---3--:R-:W-:-:S04]  /*0270*/  FADD R12, -R15, R12 ;  /* 0x0000000c0f0c7221 */ /* 0x008fc80000000100 */
[----:B------:R-:W-:-:S04]  /*0280*/  @!P2 FMUL R2, R2, 16777216 ;  /* 0x4b8000000202a820 */ /* 0x000fc80000400000 */
[----:B0-----:R-:W-:-:S04]  /*0290*/  FMUL R3, R13, R2 ;  /* 0x000000020d037220 */ /* 0x001fc80000400000 */
[----:B------:R-:W-:Y:S02]  /*02a0*/  FMUL R12, R12, R3 ;  /* 0x000000030c0c7220 */ /* 0x000fe40000400000 */
[----:B------:R-:W0:Y:S02]  /*02b0*/  LDC.64 R2, c[0x0][0x238] ;  /* 0x00008e00ff027b82 */ /* 0x000e240000000a00 */
[----:B----4-:R-:W-:-:S05]  /*02c0*/  FFMA R10, R12, R10, R11 ;  /* 0x0000000a0c0a7223 */ /* 0x010fca000000000b */
[----:B------:R-:W-:-:S04]  /*02d0*/  FSETP.GTU.AND P1, PT, R10, RZ, PT ;  /* 0x000000ff0a00720b */ /* 0x000fc80003f2c000 */
[----:B------:R-:W-:-:S04]  /*02e0*/  FSEL R5, R10, RZ, P1 ;  /* 0x000000ff0a057208 */ /* 0x000fc80000800000 */
[C---:B------:R-:W-:Y:S02]  /*02f0*/  FSETP.GEU.AND P2, PT, R5.reuse, 6, PT ;  /* 0x40c000000500780b */ /* 0x040fe40003f4e000 */
[----:B------:R-:W-:Y:S01]  /*0300*/  FSETP.NAN.AND P1, PT, R5, R5, PT ;  /* 0x000000050500720b */ /* 0x000fe20003f28000 */
[----:B0-----:R-:W-:-:S10]  /*0310*/  IMAD.WIDE R2, R0, 0x4, R2 ;  /* 0x0000000400027825 */ /* 0x001fd400078e0202 */
[----:B------:R-:W-:Y:S01]  /*0320*/  @P2 SEL R5, R5, 0x40c00000, P1 ;  /* 0x40c0000005052807 */ /* 0x000fe20000800000 */
[----:B------:R-:W-:Y:S06]  /*0330*/  @P0 EXIT ;  /* 0x000000000000094d */ /* 0x000fec0003800000 */
[----:B------:R-:W-:Y:S01]  /*0340*/  STG.E desc[UR4][R2.64], R5 ;  /* 0x0000000502007986 */ /* 0x000fe2000c101904 */
[----:B------:R-:W-:Y:S05]  /*0350*/  EXIT ;  /* 0x000000000000794d */ /* 0x000fea0003800000 */
.L_x_0:
[----:B------:R-:W-:-:S00]  /*0360*/  BRA `(.L_x_0) ;  /* 0xfffffffc00fc7947 */ /* 0x000fc0000383ffff */
[----:B------:R-:W-:-:S00]  /*0370*/  NOP ;  /* 0x0000000000007918 */ /* 0x000fc00000000000 */
        /* <DEDUP_REMOVED lines=8> */
.L_x_1:


//--------------------- .nv.global.init           --------------------------
	.section	.nv.global.init,"aw",@progbits
.nv.global.init:
	.type		_$_str,@object
	.size		_$_str,(_$_str_$_2 - _$_str)
_$_str:
        /*0000*/ 	.byte	0x5f, 0x5f, 0x43, 0x55, 0x44, 0x41, 0x5f, 0x46, 0x54, 0x5a, 0x00
	.type		_$_str_$_2,@object
	.size		_$_str_$_2,(.L_1 - _$_str_$_2)
_$_str_$_2:
        /*000b*/ 	.byte	0x5f, 0x5f, 0x43, 0x55, 0x44, 0x41, 0x5f, 0x50, 0x52, 0x45, 0x43, 0x5f, 0x53, 0x51, 0x52, 0x54
        /*001b*/ 	.byte	0x00
.L_1:


//--------------------- .nv.constant0.triton_poi_fused__native_batch_norm_legit_no_training_hardtanh_6 --------------------------
	.section	.nv.constant0.triton_poi_fused__native_batch_norm_legit_no_training_hardtanh_6,"a",@progbits
	.sectionflags	@""
	.align	4
.nv.constant0.triton_poi_fused__native_batch_norm_legit_no_training_hardtanh_6:
	.zero		580
